//
// Generated by NVIDIA NVVM Compiler
//
// Compiler Build ID: CL-36424714
// Cuda compilation tools, release 13.0, V13.0.88
// Based on NVVM 20.0.0
//

.version 9.0
.target sm_100
.address_size 64

	// .globl	_Z9helloCUDAv
.extern .func  (.param .b32 func_retval0) vprintf
(
	.param .b64 vprintf_param_0,
	.param .b64 vprintf_param_1
)
;
.global .align 1 .b8 $str[24] = {72, 101, 108, 108, 111, 44, 32, 87, 111, 114, 108, 100, 32, 102, 114, 111, 109, 32, 71, 80, 85, 33, 10};

.visible .entry _Z9helloCUDAv()
{
	.reg .b32 	%r<3>;
	.reg .b64 	%rd<3>;

	mov.u64 	%rd1, $str;
	cvta.global.u64 	%rd2, %rd1;
	{ // callseq 0, 0
	.param .b64 param0;
	st.param.b64 	[param0], %rd2;
	.param .b64 param1;
	st.param.b64 	[param1], 0;
	.param .b32 retval0;
	call.uni (retval0), 
	vprintf, 
	(
	param0, 
	param1
	);
	ld.param.b32 	%r1, [retval0];
	} // callseq 0
	ret;

}


// ===== COMPILED SASS (sm_100) =====

	.target	sm_100

	.elftype	@"ET_EXEC"


//--------------------- .note.nv.tkinfo           --------------------------
	.section	.note.nv.tkinfo,"",@"SHT_NOTE"
	.sectionflags	@"SHF_NOTE_NV_TKINFO"
	.tkinfo
        /*0018*/ 	.word	0x00000002
        /*0030*/ 	.string	""
        /*0030*/ 	.string	"ptxas"
        /*0030*/ 	.string	"Cuda compilation tools, release 13.0, V13.0.88"
        /*0030*/ 	.string	"Build cuda_13.0.r13.0/compiler.36424714_0"
        /*0030*/ 	.string	"-arch sm_100 -m 64 "



//--------------------- .note.nv.cuinfo           --------------------------
	.section	.note.nv.cuinfo,"",@"SHT_NOTE"
	.sectionflags	@"SHF_NOTE_NV_CUINFO"
        /*0018*/ 	.short	0x0002
        /*001a*/ 	.short	0x0064
        /*001c*/ 	.short	0x0082
	.zero		2


//--------------------- .nv.info                  --------------------------
	.section	.nv.info,"",@"SHT_CUDA_INFO"
	.align	4


	//----- nvinfo : EIATTR_REGCOUNT
	.align		4
        /*0000*/ 	.byte	0x04, 0x2f
        /*0002*/ 	.short	(.L_2 - .L_1)
	.align		4
.L_1:
        /*0004*/ 	.word	index@(_Z9helloCUDAv)
        /*0008*/ 	.word	0x00000018


	//----- nvinfo : EIATTR_FRAME_SIZE
	.align		4
.L_2:
        /*000c*/ 	.byte	0x04, 0x11
        /*000e*/ 	.short	(.L_4 - .L_3)
	.align		4
.L_3:
        /*0010*/ 	.word	index@(_Z9helloCUDAv)
        /*0014*/ 	.word	0x00000000


	//----- nvinfo : EIATTR_MIN_STACK_SIZE
	.align		4
.L_4:
        /*0018*/ 	.byte	0x04, 0x12
        /*001a*/ 	.short	(.L_6 - .L_5)
	.align		4
.L_5:
        /*001c*/ 	.word	index@(_Z9helloCUDAv)
        /*0020*/ 	.word	0x00000000
.L_6:


//--------------------- .nv.compat                --------------------------
	.section	.nv.compat,"",@"SHT_CUDA_COMPAT_INFO"
	.align	4
        /*0000*/ 	.byte	0x02, 0x09, 0x00, 0x00, 0x02, 0x02, 0x01, 0x00, 0x02, 0x05, 0x05, 0x00, 0x03, 0x07, 0x01, 0x01
        /*0010*/ 	.byte	0x02, 0x03, 0x00, 0x00, 0x02, 0x06, 0x01, 0x00, 0x04, 0x0b, 0x08, 0x00, 0x09, 0x00, 0x00, 0x00
        /*0020*/ 	.byte	0x00, 0x00, 0x00, 0x00


//--------------------- .nv.info._Z9helloCUDAv    --------------------------
	.section	.nv.info._Z9helloCUDAv,"",@"SHT_CUDA_INFO"
	.sectionflags	@""
	.align	4


	//----- nvinfo : EIATTR_CUDA_API_VERSION
	.align		4
        /*0000*/ 	.byte	0x04, 0x37
        /*0002*/ 	.short	(.L_8 - .L_7)
.L_7:
        /*0004*/ 	.word	0x00000082


	//----- nvinfo : EIATTR_SPARSE_MMA_MASK
	.align		4
.L_8:
        /*0008*/ 	.byte	0x03, 0x50
        /*000a*/ 	.short	0x0000


	//----- nvinfo : EIATTR_MAXREG_COUNT
	.align		4
        /*000c*/ 	.byte	0x03, 0x1b
        /*000e*/ 	.short	0x00ff


	//----- nvinfo : EIATTR_EXTERNS
	.align		4
        /*0010*/ 	.byte	0x04, 0x0f
        /*0012*/ 	.short	(.L_10 - .L_9)


	//   ....[0]....
	.align		4
.L_9:
        /*0014*/ 	.word	index@(vprintf)


	//----- nvinfo : EIATTR_MERCURY_ISA_VERSION
	.align		4
.L_10:
        /*0018*/ 	.byte	0x03, 0x5f
        /*001a*/ 	.short	0x0101


	//----- nvinfo : EIATTR_VRC_CTA_INIT_COUNT
	.align		4
        /*001c*/ 	.byte	0x02, 0x4a
	.zero		1
	.zero		1


	//----- nvinfo : EIATTR_SYSCALL_OFFSETS
	.align		4
        /*0020*/ 	.byte	0x04, 0x46
        /*0022*/ 	.short	(.L_12 - .L_11)


	//   ....[0]....
.L_11:
        /*0024*/ 	.word	0x00000080


	//----- nvinfo : EIATTR_EXIT_INSTR_OFFSETS
	.align		4
.L_12:
        /*0028*/ 	.byte	0x04, 0x1c
        /*002a*/ 	.short	(.L_14 - .L_13)


	//   ....[0]....
.L_13:
        /*002c*/ 	.word	0x00000090


	//----- nvinfo : EIATTR_SW_WAR
	.align		4
.L_14:
        /*0030*/ 	.byte	0x04, 0x36
        /*0032*/ 	.short	(.L_16 - .L_15)
.L_15:
        /*0034*/ 	.word	0x00000008
.L_16:


//--------------------- .nv.callgraph             --------------------------
	.section	.nv.callgraph,"",@"SHT_CUDA_CALLGRAPH"
	.align	4
	.sectionentsize	8
	.align		4
        /*0000*/ 	.word	0x00000000
	.align		4
        /*0004*/ 	.word	0xffffffff
	.align		4
        /*0008*/ 	.word	index@(_Z9helloCUDAv)
	.align		4
        /*000c*/ 	.word	index@(vprintf)
	.align		4
        /*0010*/ 	.word	0x00000000
	.align		4
        /*0014*/ 	.word	0xfffffffe
	.align		4
        /*0018*/ 	.word	0x00000000
	.align		4
        /*001c*/ 	.word	0xfffffffd
	.align		4
        /*0020*/ 	.word	0x00000000
	.align		4
        /*0024*/ 	.word	0xfffffffc


//--------------------- .nv.constant4             --------------------------
	.section	.nv.constant4,"a",@progbits
	.align	8
	.align		8
.nv.constant4:
        /*0000*/ 	.dword	vprintf
	.align		8
        /*0008*/ 	.dword	$str


//--------------------- .text._Z9helloCUDAv       --------------------------
	.section	.text._Z9helloCUDAv,"ax",@progbits
	.align	128
        .global         _Z9helloCUDAv
        .type           _Z9helloCUDAv,@function
        .size           _Z9helloCUDAv,(.L_x_2 - _Z9helloCUDAv)
        .other          _Z9helloCUDAv,@"STO_CUDA_ENTRY STV_DEFAULT"
_Z9helloCUDAv:
.text._Z9helloCUDAv:
[----:B------:R-:W0:Y:S01]  /*0000*/  LDC R1, c[0x0][0x37c] ;  /* 0x0000df00ff017b82 */ /* 0x000e220000000800 */
[----:B------:R-:W-:Y:S01]  /*0010*/  MOV R0, 0x0 ;  /* 0x0000000000007802 */ /* 0x000fe20000000f00 */
[----:B------:R-:W1:Y:S01]  /*0020*/  LDCU.64 UR4, c[0x4][0x8] ;  /* 0x01000100ff0477ac */ /* 0x000e620008000a00 */
[----:B------:R-:W-:-:S05]  /*0030*/  CS2R R6, SRZ ;  /* 0x0000000000067805 */ /* 0x000fca000001ff00 */
[----:B------:R2:W3:Y:S01]  /*0040*/  LDC.64 R2, c[0x4][R0] ;  /* 0x0100000000027b82 */ /* 0x0004e20000000a00 */
[----:B-1----:R-:W-:Y:S02]  /*0050*/  IMAD.U32 R4, RZ, RZ, UR4 ;  /* 0x00000004ff047e24 */ /* 0x002fe4000f8e00ff */
[----:B--2---:R-:W-:-:S07]  /*0060*/  IMAD.U32 R5, RZ, RZ, UR5 ;  /* 0x00000005ff057e24 */ /* 0x004fce000f8e00ff */
[----:B------:R-:W-:-:S07]  /*0070*/  LEPC R20, `(.L_x_0) ;  /* 0x000000001014794e */ /* 0x000fce0000000000 */
[----:B0--3--:R-:W-:Y:S05]  /*0080*/  CALL.ABS.NOINC R2 ;  /* 0x0000000002007343 */ /* 0x009fea0003c00000 */
.L_x_0:
[----:B------:R-:W-:Y:S05]  /*0090*/  EXIT ;  /* 0x000000000000794d */ /* 0x000fea0003800000 */
.L_x_1:
[----:B------:R-:W-:-:S00]  /*00a0*/  BRA `(.L_x_1) ;  /* 0xfffffffc00fc7947 */ /* 0x000fc0000383ffff */
[----:B------:R-:W-:-:S00]  /*00b0*/  NOP ;  /* 0x0000000000007918 */ /* 0x000fc00000000000 */
        /* <DEDUP_REMOVED lines=12> */
.L_x_2:


//--------------------- .nv.global.init           --------------------------
	.section	.nv.global.init,"aw",@progbits
.nv.global.init:
	.type		$str,@object
	.size		$str,(.L_0 - $str)
$str:
        /*0000*/ 	.byte	0x48, 0x65, 0x6c, 0x6c, 0x6f, 0x2c, 0x20, 0x57, 0x6f, 0x72, 0x6c, 0x64, 0x20, 0x66, 0x72, 0x6f
        /*0010*/ 	.byte	0x6d, 0x20, 0x47, 0x50, 0x55, 0x21, 0x0a, 0x00
.L_0:


//--------------------- .nv.shared.reserved.0     --------------------------
	.section	.nv.shared.reserved.0,"aw",@nobits
	.weak		__nv_reservedSMEM_offset_0_alias
	.size		__nv_reservedSMEM_offset_0_alias, 0, 64
	.other		__nv_reservedSMEM_offset_0_alias,@"STO_CUDA_RESERVED_SHARED STV_DEFAULT"
__nv_reservedSMEM_offset_0_alias:
	.zero		0
	.zero		64


//--------------------- .nv.constant0._Z9helloCUDAv --------------------------
	.section	.nv.constant0._Z9helloCUDAv,"a",@progbits
	.sectionflags	@""
	.align	4
.nv.constant0._Z9helloCUDAv:
	.zero		896


//--------------------- SYMBOLS --------------------------

	.type		.nv.reservedSmem.offset0,@object
	.size		.nv.reservedSmem.offset0,0x4
	.type		vprintf,@function
